//
// Generated by NVIDIA NVVM Compiler
//
// Compiler Build ID: CL-36424714
// Cuda compilation tools, release 13.0, V13.0.88
// Based on NVVM 20.0.0
//

.version 9.0
.target sm_100
.address_size 64

	// .globl	_ZN2gr6blocks17apply_copy_kernelEPKhPhi

.visible .entry _ZN2gr6blocks17apply_copy_kernelEPKhPhi(
	.param .u64 .ptr .align 1 _ZN2gr6blocks17apply_copy_kernelEPKhPhi_param_0,
	.param .u64 .ptr .align 1 _ZN2gr6blocks17apply_copy_kernelEPKhPhi_param_1,
	.param .u32 _ZN2gr6blocks17apply_copy_kernelEPKhPhi_param_2
)
{
	.reg .pred 	%p<2>;
	.reg .b16 	%rs<2>;
	.reg .b32 	%r<6>;
	.reg .b64 	%rd<8>;

	ld.param.u64 	%rd1, [_ZN2gr6blocks17apply_copy_kernelEPKhPhi_param_0];
	ld.param.u64 	%rd2, [_ZN2gr6blocks17apply_copy_kernelEPKhPhi_param_1];
	ld.param.u32 	%r2, [_ZN2gr6blocks17apply_copy_kernelEPKhPhi_param_2];
	mov.u32 	%r3, %ctaid.x;
	mov.u32 	%r4, %ntid.x;
	mov.u32 	%r5, %tid.x;
	mad.lo.s32 	%r1, %r3, %r4, %r5;
	setp.ge.s32 	%p1, %r1, %r2;
	@%p1 bra 	$L__BB0_2;
	cvta.to.global.u64 	%rd3, %rd1;
	cvta.to.global.u64 	%rd4, %rd2;
	cvt.s64.s32 	%rd5, %r1;
	add.s64 	%rd6, %rd3, %rd5;
	ld.global.u8 	%rs1, [%rd6];
	add.s64 	%rd7, %rd4, %rd5;
	st.global.u8 	[%rd7], %rs1;
$L__BB0_2:
	ret;

}


// ===== COMPILED SASS (sm_100) =====

	.target	sm_100

	.elftype	@"ET_EXEC"


//--------------------- .note.nv.tkinfo           --------------------------
	.section	.note.nv.tkinfo,"",@"SHT_NOTE"
	.sectionflags	@"SHF_NOTE_NV_TKINFO"
	.tkinfo
        /*0018*/ 	.word	0x00000002
        /*0030*/ 	.string	""
        /*0030*/ 	.string	"ptxas"
        /*0030*/ 	.string	"Cuda compilation tools, release 13.0, V13.0.88"
        /*0030*/ 	.string	"Build cuda_13.0.r13.0/compiler.36424714_0"
        /*0030*/ 	.string	"-arch sm_100 -m 64 "



//--------------------- .note.nv.cuinfo           --------------------------
	.section	.note.nv.cuinfo,"",@"SHT_NOTE"
	.sectionflags	@"SHF_NOTE_NV_CUINFO"
        /*0018*/ 	.short	0x0002
        /*001a*/ 	.short	0x0064
        /*001c*/ 	.short	0x0082
	.zero		2


//--------------------- .nv.info                  --------------------------
	.section	.nv.info,"",@"SHT_CUDA_INFO"
	.align	4


	//----- nvinfo : EIATTR_REGCOUNT
	.align		4
        /*0000*/ 	.byte	0x04, 0x2f
        /*0002*/ 	.short	(.L_1 - .L_0)
	.align		4
.L_0:
        /*0004*/ 	.word	index@(_ZN2gr6blocks17apply_copy_kernelEPKhPhi)
        /*0008*/ 	.word	0x00000008


	//----- nvinfo : EIATTR_FRAME_SIZE
	.align		4
.L_1:
        /*000c*/ 	.byte	0x04, 0x11
        /*000e*/ 	.short	(.L_3 - .L_2)
	.align		4
.L_2:
        /*0010*/ 	.word	index@(_ZN2gr6blocks17apply_copy_kernelEPKhPhi)
        /*0014*/ 	.word	0x00000000


	//----- nvinfo : EIATTR_MIN_STACK_SIZE
	.align		4
.L_3:
        /*0018*/ 	.byte	0x04, 0x12
        /*001a*/ 	.short	(.L_5 - .L_4)
	.align		4
.L_4:
        /*001c*/ 	.word	index@(_ZN2gr6blocks17apply_copy_kernelEPKhPhi)
        /*0020*/ 	.word	0x00000000
.L_5:


//--------------------- .nv.compat                --------------------------
	.section	.nv.compat,"",@"SHT_CUDA_COMPAT_INFO"
	.align	4
        /*0000*/ 	.byte	0x02, 0x09, 0x00, 0x00, 0x02, 0x02, 0x01, 0x00, 0x02, 0x05, 0x05, 0x00, 0x03, 0x07, 0x01, 0x01
        /*0010*/ 	.byte	0x02, 0x03, 0x00, 0x00, 0x02, 0x06, 0x01, 0x00, 0x04, 0x0b, 0x08, 0x00, 0x09, 0x00, 0x00, 0x00
        /*0020*/ 	.byte	0x00, 0x00, 0x00, 0x00


//--------------------- .nv.info._ZN2gr6blocks17apply_copy_kernelEPKhPhi --------------------------
	.section	.nv.info._ZN2gr6blocks17apply_copy_kernelEPKhPhi,"",@"SHT_CUDA_INFO"
	.sectionflags	@""
	.align	4


	//----- nvinfo : EIATTR_CUDA_API_VERSION
	.align		4
        /*0000*/ 	.byte	0x04, 0x37
        /*0002*/ 	.short	(.L_7 - .L_6)
.L_6:
        /*0004*/ 	.word	0x00000082


	//----- nvinfo : EIATTR_KPARAM_INFO
	.align		4
.L_7:
        /*0008*/ 	.byte	0x04, 0x17
        /*000a*/ 	.short	(.L_9 - .L_8)
.L_8:
        /*000c*/ 	.word	0x00000000
        /*0010*/ 	.short	0x0002
        /*0012*/ 	.short	0x0010
        /*0014*/ 	.byte	0x00, 0xf0, 0x11, 0x00


	//----- nvinfo : EIATTR_KPARAM_INFO
	.align		4
.L_9:
        /*0018*/ 	.byte	0x04, 0x17
        /*001a*/ 	.short	(.L_11 - .L_10)
.L_10:
        /*001c*/ 	.word	0x00000000
        /*0020*/ 	.short	0x0001
        /*0022*/ 	.short	0x0008
        /*0024*/ 	.byte	0x00, 0xf5, 0x21, 0x00


	//----- nvinfo : EIATTR_KPARAM_INFO
	.align		4
.L_11:
        /*0028*/ 	.byte	0x04, 0x17
        /*002a*/ 	.short	(.L_13 - .L_12)
.L_12:
        /*002c*/ 	.word	0x00000000
        /*0030*/ 	.short	0x0000
        /*0032*/ 	.short	0x0000
        /*0034*/ 	.byte	0x00, 0xf5, 0x21, 0x00


	//----- nvinfo : EIATTR_SPARSE_MMA_MASK
	.align		4
.L_13:
        /*0038*/ 	.byte	0x03, 0x50
        /*003a*/ 	.short	0x0000


	//----- nvinfo : EIATTR_MAXREG_COUNT
	.align		4
        /*003c*/ 	.byte	0x03, 0x1b
        /*003e*/ 	.short	0x00ff


	//----- nvinfo : EIATTR_MERCURY_ISA_VERSION
	.align		4
        /*0040*/ 	.byte	0x03, 0x5f
        /*0042*/ 	.short	0x0101


	//----- nvinfo : EIATTR_VRC_CTA_INIT_COUNT
	.align		4
        /*0044*/ 	.byte	0x02, 0x4a
	.zero		1
	.zero		1


	//----- nvinfo : EIATTR_EXIT_INSTR_OFFSETS
	.align		4
        /*0048*/ 	.byte	0x04, 0x1c
        /*004a*/ 	.short	(.L_15 - .L_14)


	//   ....[0]....
.L_14:
        /*004c*/ 	.word	0x00000070


	//   ....[1]....
        /*0050*/ 	.word	0x00000110


	//----- nvinfo : EIATTR_CBANK_PARAM_SIZE
	.align		4
.L_15:
        /*0054*/ 	.byte	0x03, 0x19
        /*0056*/ 	.short	0x0014


	//----- nvinfo : EIATTR_PARAM_CBANK
	.align		4
        /*0058*/ 	.byte	0x04, 0x0a
        /*005a*/ 	.short	(.L_17 - .L_16)
	.align		4
.L_16:
        /*005c*/ 	.word	index@(.nv.constant0._ZN2gr6blocks17apply_copy_kernelEPKhPhi)
        /*0060*/ 	.short	0x0380
        /*0062*/ 	.short	0x0014


	//----- nvinfo : EIATTR_SW_WAR
	.align		4
.L_17:
        /*0064*/ 	.byte	0x04, 0x36
        /*0066*/ 	.short	(.L_19 - .L_18)
.L_18:
        /*0068*/ 	.word	0x00000008
.L_19:


//--------------------- .nv.callgraph             --------------------------
	.section	.nv.callgraph,"",@"SHT_CUDA_CALLGRAPH"
	.align	4
	.sectionentsize	8
	.align		4
        /*0000*/ 	.word	0x00000000
	.align		4
        /*0004*/ 	.word	0xffffffff
	.align		4
        /*0008*/ 	.word	0x00000000
	.align		4
        /*000c*/ 	.word	0xfffffffe
	.align		4
        /*0010*/ 	.word	0x00000000
	.align		4
        /*0014*/ 	.word	0xfffffffd
	.align		4
        /*0018*/ 	.word	0x00000000
	.align		4
        /*001c*/ 	.word	0xfffffffc


//--------------------- .text._ZN2gr6blocks17apply_copy_kernelEPKhPhi --------------------------
	.section	.text._ZN2gr6blocks17apply_copy_kernelEPKhPhi,"ax",@progbits
	.align	128
        .global         _ZN2gr6blocks17apply_copy_kernelEPKhPhi
        .type           _ZN2gr6blocks17apply_copy_kernelEPKhPhi,@function
        .size           _ZN2gr6blocks17apply_copy_kernelEPKhPhi,(.L_x_1 - _ZN2gr6blocks17apply_copy_kernelEPKhPhi)
        .other          _ZN2gr6blocks17apply_copy_kernelEPKhPhi,@"STO_CUDA_ENTRY STV_DEFAULT"
_ZN2gr6blocks17apply_copy_kernelEPKhPhi:
.text._ZN2gr6blocks17apply_copy_kernelEPKhPhi:
[----:B------:R-:W-:Y:S01]  /*0000*/  LDC R1, c[0x0][0x37c] ;  /* 0x0000df00ff017b82 */ /* 0x000fe20000000800 */
[----:B------:R-:W0:Y:S07]  /*0010*/  S2R R3, SR_TID.X ;  /* 0x0000000000037919 */ /* 0x000e2e0000002100 */
[----:B------:R-:W0:Y:S01]  /*0020*/  S2UR UR4, SR_CTAID.X ;  /* 0x00000000000479c3 */ /* 0x000e220000002500 */
[----:B------:R-:W1:Y:S07]  /*0030*/  LDCU UR5, c[0x0][0x390] ;  /* 0x00007200ff0577ac */ /* 0x000e6e0008000800 */
[----:B------:R-:W0:Y:S02]  /*0040*/  LDC R4, c[0x0][0x360] ;  /* 0x0000d800ff047b82 */ /* 0x000e240000000800 */
[----:B0-----:R-:W-:-:S05]  /*0050*/  IMAD R4, R4, UR4, R3 ;  /* 0x0000000404047c24 */ /* 0x001fca000f8e0203 */
[----:B-1----:R-:W-:-:S13]  /*0060*/  ISETP.GE.AND P0, PT, R4, UR5, PT ;  /* 0x0000000504007c0c */ /* 0x002fda000bf06270 */
[----:B------:R-:W-:Y:S05]  /*0070*/  @P0 EXIT ;  /* 0x000000000000094d */ /* 0x000fea0003800000 */
[----:B------:R-:W0:Y:S01]  /*0080*/  LDCU.128 UR8, c[0x0][0x380] ;  /* 0x00007000ff0877ac */ /* 0x000e220008000c00 */
[----:B------:R-:W-:Y:S01]  /*0090*/  SHF.R.S32.HI R0, RZ, 0x1f, R4 ;  /* 0x0000001fff007819 */ /* 0x000fe20000011404 */
[----:B------:R-:W1:Y:S01]  /*00a0*/  LDCU.64 UR4, c[0x0][0x358] ;  /* 0x00006b00ff0477ac */ /* 0x000e620008000a00 */
[----:B0-----:R-:W-:-:S04]  /*00b0*/  IADD3 R2, P0, PT, R4, UR8, RZ ;  /* 0x0000000804027c10 */ /* 0x001fc8000ff1e0ff */
[----:B------:R-:W-:-:S06]  /*00c0*/  IADD3.X R3, PT, PT, R0, UR9, RZ, P0, !PT ;  /* 0x0000000900037c10 */ /* 0x000fcc00087fe4ff */
[----:B-1----:R-:W2:Y:S01]  /*00d0*/  LDG.E.U8 R3, desc[UR4][R2.64] ;  /* 0x0000000402037981 */ /* 0x002ea2000c1e1100 */
[----:B------:R-:W-:-:S04]  /*00e0*/  IADD3 R4, P0, PT, R4, UR10, RZ ;  /* 0x0000000a04047c10 */ /* 0x000fc8000ff1e0ff */
[----:B------:R-:W-:-:S05]  /*00f0*/  IADD3.X R5, PT, PT, R0, UR11, RZ, P0, !PT ;  /* 0x0000000b00057c10 */ /* 0x000fca00087fe4ff */
[----:B--2---:R-:W-:Y:S01]  /*0100*/  STG.E.U8 desc[UR4][R4.64], R3 ;  /* 0x0000000304007986 */ /* 0x004fe2000c101104 */
[----:B------:R-:W-:Y:S05]  /*0110*/  EXIT ;  /* 0x000000000000794d */ /* 0x000fea0003800000 */
.L_x_0:
[----:B------:R-:W-:-:S00]  /*0120*/  BRA `(.L_x_0) ;  /* 0xfffffffc00fc7947 */ /* 0x000fc0000383ffff */
[----:B------:R-:W-:-:S00]  /*0130*/  NOP ;  /* 0x0000000000007918 */ /* 0x000fc00000000000 */
        /* <DEDUP_REMOVED lines=12> */
.L_x_1:


//--------------------- .nv.shared.reserved.0     --------------------------
	.section	.nv.shared.reserved.0,"aw",@nobits
	.weak		__nv_reservedSMEM_offset_0_alias
	.size		__nv_reservedSMEM_offset_0_alias, 0, 64
	.other		__nv_reservedSMEM_offset_0_alias,@"STO_CUDA_RESERVED_SHARED STV_DEFAULT"
__nv_reservedSMEM_offset_0_alias:
	.zero		0
	.zero		64


//--------------------- .nv.constant0._ZN2gr6blocks17apply_copy_kernelEPKhPhi --------------------------
	.section	.nv.constant0._ZN2gr6blocks17apply_copy_kernelEPKhPhi,"a",@progbits
	.sectionflags	@""
	.align	4
.nv.constant0._ZN2gr6blocks17apply_copy_kernelEPKhPhi:
	.zero		916


//--------------------- SYMBOLS --------------------------

	.type		.nv.reservedSmem.offset0,@object
	.size		.nv.reservedSmem.offset0,0x4
